//
// Generated by NVIDIA NVVM Compiler
//
// Compiler Build ID: CL-36424714
// Cuda compilation tools, release 13.0, V13.0.88
// Based on NVVM 20.0.0
//

.version 9.0
.target sm_100
.address_size 64

	// .globl	_Z16write_global_idsPiii

.visible .entry _Z16write_global_idsPiii(
	.param .u64 .ptr .align 1 _Z16write_global_idsPiii_param_0,
	.param .u32 _Z16write_global_idsPiii_param_1,
	.param .u32 _Z16write_global_idsPiii_param_2
)
{
	.reg .pred 	%p<4>;
	.reg .b32 	%r<14>;
	.reg .b64 	%rd<5>;

	ld.param.u64 	%rd1, [_Z16write_global_idsPiii_param_0];
	ld.param.u32 	%r3, [_Z16write_global_idsPiii_param_1];
	ld.param.u32 	%r4, [_Z16write_global_idsPiii_param_2];
	mov.u32 	%r6, %ctaid.x;
	mov.u32 	%r7, %ntid.x;
	mov.u32 	%r8, %tid.x;
	mad.lo.s32 	%r1, %r6, %r7, %r8;
	mov.u32 	%r9, %ctaid.y;
	mov.u32 	%r10, %ntid.y;
	mov.u32 	%r11, %tid.y;
	mad.lo.s32 	%r12, %r9, %r10, %r11;
	setp.ge.s32 	%p1, %r1, %r3;
	setp.ge.s32 	%p2, %r12, %r4;
	or.pred  	%p3, %p1, %p2;
	@%p3 bra 	$L__BB0_2;
	cvta.to.global.u64 	%rd2, %rd1;
	mad.lo.s32 	%r13, %r3, %r12, %r1;
	mul.wide.s32 	%rd3, %r13, 4;
	add.s64 	%rd4, %rd2, %rd3;
	st.global.u32 	[%rd4], %r13;
$L__BB0_2:
	ret;

}


// ===== COMPILED SASS (sm_100) =====

	.target	sm_100

	.elftype	@"ET_EXEC"


//--------------------- .note.nv.tkinfo           --------------------------
	.section	.note.nv.tkinfo,"",@"SHT_NOTE"
	.sectionflags	@"SHF_NOTE_NV_TKINFO"
	.tkinfo
        /*0018*/ 	.word	0x00000002
        /*0030*/ 	.string	""
        /*0030*/ 	.string	"ptxas"
        /*0030*/ 	.string	"Cuda compilation tools, release 13.0, V13.0.88"
        /*0030*/ 	.string	"Build cuda_13.0.r13.0/compiler.36424714_0"
        /*0030*/ 	.string	"-arch sm_100 -m 64 "



//--------------------- .note.nv.cuinfo           --------------------------
	.section	.note.nv.cuinfo,"",@"SHT_NOTE"
	.sectionflags	@"SHF_NOTE_NV_CUINFO"
        /*0018*/ 	.short	0x0002
        /*001a*/ 	.short	0x0064
        /*001c*/ 	.short	0x0082
	.zero		2


//--------------------- .nv.info                  --------------------------
	.section	.nv.info,"",@"SHT_CUDA_INFO"
	.align	4


	//----- nvinfo : EIATTR_REGCOUNT
	.align		4
        /*0000*/ 	.byte	0x04, 0x2f
        /*0002*/ 	.short	(.L_1 - .L_0)
	.align		4
.L_0:
        /*0004*/ 	.word	index@(_Z16write_global_idsPiii)
        /*0008*/ 	.word	0x00000008


	//----- nvinfo : EIATTR_FRAME_SIZE
	.align		4
.L_1:
        /*000c*/ 	.byte	0x04, 0x11
        /*000e*/ 	.short	(.L_3 - .L_2)
	.align		4
.L_2:
        /*0010*/ 	.word	index@(_Z16write_global_idsPiii)
        /*0014*/ 	.word	0x00000000


	//----- nvinfo : EIATTR_MIN_STACK_SIZE
	.align		4
.L_3:
        /*0018*/ 	.byte	0x04, 0x12
        /*001a*/ 	.short	(.L_5 - .L_4)
	.align		4
.L_4:
        /*001c*/ 	.word	index@(_Z16write_global_idsPiii)
        /*0020*/ 	.word	0x00000000
.L_5:


//--------------------- .nv.compat                --------------------------
	.section	.nv.compat,"",@"SHT_CUDA_COMPAT_INFO"
	.align	4
        /*0000*/ 	.byte	0x02, 0x09, 0x00, 0x00, 0x02, 0x02, 0x01, 0x00, 0x02, 0x05, 0x05, 0x00, 0x03, 0x07, 0x01, 0x01
        /*0010*/ 	.byte	0x02, 0x03, 0x00, 0x00, 0x02, 0x06, 0x01, 0x00, 0x04, 0x0b, 0x08, 0x00, 0x09, 0x00, 0x00, 0x00
        /*0020*/ 	.byte	0x00, 0x00, 0x00, 0x00


//--------------------- .nv.info._Z16write_global_idsPiii --------------------------
	.section	.nv.info._Z16write_global_idsPiii,"",@"SHT_CUDA_INFO"
	.sectionflags	@""
	.align	4


	//----- nvinfo : EIATTR_CUDA_API_VERSION
	.align		4
        /*0000*/ 	.byte	0x04, 0x37
        /*0002*/ 	.short	(.L_7 - .L_6)
.L_6:
        /*0004*/ 	.word	0x00000082


	//----- nvinfo : EIATTR_KPARAM_INFO
	.align		4
.L_7:
        /*0008*/ 	.byte	0x04, 0x17
        /*000a*/ 	.short	(.L_9 - .L_8)
.L_8:
        /*000c*/ 	.word	0x00000000
        /*0010*/ 	.short	0x0002
        /*0012*/ 	.short	0x000c
        /*0014*/ 	.byte	0x00, 0xf0, 0x11, 0x00


	//----- nvinfo : EIATTR_KPARAM_INFO
	.align		4
.L_9:
        /*0018*/ 	.byte	0x04, 0x17
        /*001a*/ 	.short	(.L_11 - .L_10)
.L_10:
        /*001c*/ 	.word	0x00000000
        /*0020*/ 	.short	0x0001
        /*0022*/ 	.short	0x0008
        /*0024*/ 	.byte	0x00, 0xf0, 0x11, 0x00


	//----- nvinfo : EIATTR_KPARAM_INFO
	.align		4
.L_11:
        /*0028*/ 	.byte	0x04, 0x17
        /*002a*/ 	.short	(.L_13 - .L_12)
.L_12:
        /*002c*/ 	.word	0x00000000
        /*0030*/ 	.short	0x0000
        /*0032*/ 	.short	0x0000
        /*0034*/ 	.byte	0x00, 0xf5, 0x21, 0x00


	//----- nvinfo : EIATTR_SPARSE_MMA_MASK
	.align		4
.L_13:
        /*0038*/ 	.byte	0x03, 0x50
        /*003a*/ 	.short	0x0000


	//----- nvinfo : EIATTR_MAXREG_COUNT
	.align		4
        /*003c*/ 	.byte	0x03, 0x1b
        /*003e*/ 	.short	0x00ff


	//----- nvinfo : EIATTR_MERCURY_ISA_VERSION
	.align		4
        /*0040*/ 	.byte	0x03, 0x5f
        /*0042*/ 	.short	0x0101


	//----- nvinfo : EIATTR_VRC_CTA_INIT_COUNT
	.align		4
        /*0044*/ 	.byte	0x02, 0x4a
	.zero		1
	.zero		1


	//----- nvinfo : EIATTR_EXIT_INSTR_OFFSETS
	.align		4
        /*0048*/ 	.byte	0x04, 0x1c
        /*004a*/ 	.short	(.L_15 - .L_14)


	//   ....[0]....
.L_14:
        /*004c*/ 	.word	0x000000c0


	//   ....[1]....
        /*0050*/ 	.word	0x00000120


	//----- nvinfo : EIATTR_CBANK_PARAM_SIZE
	.align		4
.L_15:
        /*0054*/ 	.byte	0x03, 0x19
        /*0056*/ 	.short	0x0010


	//----- nvinfo : EIATTR_PARAM_CBANK
	.align		4
        /*0058*/ 	.byte	0x04, 0x0a
        /*005a*/ 	.short	(.L_17 - .L_16)
	.align		4
.L_16:
        /*005c*/ 	.word	index@(.nv.constant0._Z16write_global_idsPiii)
        /*0060*/ 	.short	0x0380
        /*0062*/ 	.short	0x0010


	//----- nvinfo : EIATTR_SW_WAR
	.align		4
.L_17:
        /*0064*/ 	.byte	0x04, 0x36
        /*0066*/ 	.short	(.L_19 - .L_18)
.L_18:
        /*0068*/ 	.word	0x00000008
.L_19:


//--------------------- .nv.callgraph             --------------------------
	.section	.nv.callgraph,"",@"SHT_CUDA_CALLGRAPH"
	.align	4
	.sectionentsize	8
	.align		4
        /*0000*/ 	.word	0x00000000
	.align		4
        /*0004*/ 	.word	0xffffffff
	.align		4
        /*0008*/ 	.word	0x00000000
	.align		4
        /*000c*/ 	.word	0xfffffffe
	.align		4
        /*0010*/ 	.word	0x00000000
	.align		4
        /*0014*/ 	.word	0xfffffffd
	.align		4
        /*0018*/ 	.word	0x00000000
	.align		4
        /*001c*/ 	.word	0xfffffffc


//--------------------- .text._Z16write_global_idsPiii --------------------------
	.section	.text._Z16write_global_idsPiii,"ax",@progbits
	.align	128
        .global         _Z16write_global_idsPiii
        .type           _Z16write_global_idsPiii,@function
        .size           _Z16write_global_idsPiii,(.L_x_1 - _Z16write_global_idsPiii)
        .other          _Z16write_global_idsPiii,@"STO_CUDA_ENTRY STV_DEFAULT"
_Z16write_global_idsPiii:
.text._Z16write_global_idsPiii:
[----:B------:R-:W-:Y:S01]  /*0000*/  LDC R1, c[0x0][0x37c] ;  /* 0x0000df00ff017b82 */ /* 0x000fe20000000800 */
[----:B------:R-:W0:Y:S07]  /*0010*/  S2R R2, SR_TID.Y ;  /* 0x0000000000027919 */ /* 0x000e2e0000002200 */
[----:B------:R-:W1:Y:S01]  /*0020*/  LDC R0, c[0x0][0x360] ;  /* 0x0000d800ff007b82 */ /* 0x000e620000000800 */
[----:B------:R-:W2:Y:S01]  /*0030*/  LDCU.64 UR6, c[0x0][0x388] ;  /* 0x00007100ff0677ac */ /* 0x000ea20008000a00 */
[----:B------:R-:W1:Y:S06]  /*0040*/  S2R R3, SR_TID.X ;  /* 0x0000000000037919 */ /* 0x000e6c0000002100 */
[----:B------:R-:W0:Y:S08]  /*0050*/  S2UR UR5, SR_CTAID.Y ;  /* 0x00000000000579c3 */ /* 0x000e300000002600 */
[----:B------:R-:W0:Y:S08]  /*0060*/  LDC R5, c[0x0][0x364] ;  /* 0x0000d900ff057b82 */ /* 0x000e300000000800 */
[----:B------:R-:W1:Y:S01]  /*0070*/  S2UR UR4, SR_CTAID.X ;  /* 0x00000000000479c3 */ /* 0x000e620000002500 */
[----:B0-----:R-:W-:-:S05]  /*0080*/  IMAD R5, R5, UR5, R2 ;  /* 0x0000000505057c24 */ /* 0x001fca000f8e0202 */
[----:B--2---:R-:W-:Y:S01]  /*0090*/  ISETP.GE.AND P0, PT, R5, UR7, PT ;  /* 0x0000000705007c0c */ /* 0x004fe2000bf06270 */
[----:B-1----:R-:W-:-:S05]  /*00a0*/  IMAD R0, R0, UR4, R3 ;  /* 0x0000000400007c24 */ /* 0x002fca000f8e0203 */
[----:B------:R-:W-:-:S13]  /*00b0*/  ISETP.GE.OR P0, PT, R0, UR6, P0 ;  /* 0x0000000600007c0c */ /* 0x000fda0008706670 */
[----:B------:R-:W-:Y:S05]  /*00c0*/  @P0 EXIT ;  /* 0x000000000000094d */ /* 0x000fea0003800000 */
[----:B------:R-:W0:Y:S01]  /*00d0*/  LDC.64 R2, c[0x0][0x380] ;  /* 0x0000e000ff027b82 */ /* 0x000e220000000a00 */
[----:B------:R-:W1:Y:S01]  /*00e0*/  LDCU.64 UR4, c[0x0][0x358] ;  /* 0x00006b00ff0477ac */ /* 0x000e620008000a00 */
[----:B------:R-:W-:-:S04]  /*00f0*/  IMAD R5, R5, UR6, R0 ;  /* 0x0000000605057c24 */ /* 0x000fc8000f8e0200 */
[----:B0-----:R-:W-:-:S05]  /*0100*/  IMAD.WIDE R2, R5, 0x4, R2 ;  /* 0x0000000405027825 */ /* 0x001fca00078e0202 */
[----:B-1----:R-:W-:Y:S01]  /*0110*/  STG.E desc[UR4][R2.64], R5 ;  /* 0x0000000502007986 */ /* 0x002fe2000c101904 */
[----:B------:R-:W-:Y:S05]  /*0120*/  EXIT ;  /* 0x000000000000794d */ /* 0x000fea0003800000 */
.L_x_0:
[----:B------:R-:W-:-:S00]  /*0130*/  BRA `(.L_x_0) ;  /* 0xfffffffc00fc7947 */ /* 0x000fc0000383ffff */
[----:B------:R-:W-:-:S00]  /*0140*/  NOP ;  /* 0x0000000000007918 */ /* 0x000fc00000000000 */
        /* <DEDUP_REMOVED lines=11> */
.L_x_1:


//--------------------- .nv.shared.reserved.0     --------------------------
	.section	.nv.shared.reserved.0,"aw",@nobits
	.weak		__nv_reservedSMEM_offset_0_alias
	.size		__nv_reservedSMEM_offset_0_alias, 0, 64
	.other		__nv_reservedSMEM_offset_0_alias,@"STO_CUDA_RESERVED_SHARED STV_DEFAULT"
__nv_reservedSMEM_offset_0_alias:
	.zero		0
	.zero		64


//--------------------- .nv.constant0._Z16write_global_idsPiii --------------------------
	.section	.nv.constant0._Z16write_global_idsPiii,"a",@progbits
	.sectionflags	@""
	.align	4
.nv.constant0._Z16write_global_idsPiii:
	.zero		912


//--------------------- SYMBOLS --------------------------

	.type		.nv.reservedSmem.offset0,@object
	.size		.nv.reservedSmem.offset0,0x4
